//
// Generated by NVIDIA NVVM Compiler
//
// Compiler Build ID: CL-36424714
// Cuda compilation tools, release 13.0, V13.0.88
// Based on NVVM 20.0.0
//

.version 9.0
.target sm_100
.address_size 64

	// .globl	_Z6reducePiS_
.extern .shared .align 16 .b8 sdata[];

.visible .entry _Z6reducePiS_(
	.param .u64 .ptr .align 1 _Z6reducePiS__param_0,
	.param .u64 .ptr .align 1 _Z6reducePiS__param_1
)
{
	.reg .pred 	%p<5>;
	.reg .b32 	%r<21>;
	.reg .b64 	%rd<9>;

	ld.param.u64 	%rd2, [_Z6reducePiS__param_0];
	ld.param.u64 	%rd1, [_Z6reducePiS__param_1];
	cvta.to.global.u64 	%rd3, %rd2;
	mov.u32 	%r1, %tid.x;
	mov.u32 	%r2, %ctaid.x;
	mov.u32 	%r3, %ntid.x;
	mad.lo.s32 	%r7, %r2, %r3, %r1;
	mul.wide.u32 	%rd4, %r7, 4;
	add.s64 	%rd5, %rd3, %rd4;
	ld.global.u32 	%r8, [%rd5];
	shl.b32 	%r9, %r1, 2;
	mov.u32 	%r10, sdata;
	add.s32 	%r4, %r10, %r9;
	st.shared.u32 	[%r4], %r8;
	bar.sync 	0;
	setp.lt.u32 	%p1, %r3, 2;
	@%p1 bra 	$L__BB0_5;
	mov.b32 	%r20, 1;
$L__BB0_2:
	shl.b32 	%r6, %r20, 1;
	add.s32 	%r12, %r6, -1;
	and.b32  	%r13, %r12, %r1;
	setp.ne.s32 	%p2, %r13, 0;
	@%p2 bra 	$L__BB0_4;
	shl.b32 	%r14, %r20, 2;
	add.s32 	%r15, %r4, %r14;
	ld.shared.u32 	%r16, [%r15];
	ld.shared.u32 	%r17, [%r4];
	add.s32 	%r18, %r17, %r16;
	st.shared.u32 	[%r4], %r18;
$L__BB0_4:
	bar.sync 	0;
	setp.lt.u32 	%p3, %r6, %r3;
	mov.u32 	%r20, %r6;
	@%p3 bra 	$L__BB0_2;
$L__BB0_5:
	setp.ne.s32 	%p4, %r1, 0;
	@%p4 bra 	$L__BB0_7;
	ld.shared.u32 	%r19, [sdata];
	cvta.to.global.u64 	%rd6, %rd1;
	mul.wide.u32 	%rd7, %r2, 4;
	add.s64 	%rd8, %rd6, %rd7;
	st.global.u32 	[%rd8], %r19;
$L__BB0_7:
	ret;

}
	// .globl	_Z44compute_difference_between_mean_and_elementsPiS_i
.visible .entry _Z44compute_difference_between_mean_and_elementsPiS_i(
	.param .u64 .ptr .align 1 _Z44compute_difference_between_mean_and_elementsPiS_i_param_0,
	.param .u64 .ptr .align 1 _Z44compute_difference_between_mean_and_elementsPiS_i_param_1,
	.param .u32 _Z44compute_difference_between_mean_and_elementsPiS_i_param_2
)
{
	.reg .b32 	%r<9>;
	.reg .b64 	%rd<8>;

	ld.param.u64 	%rd1, [_Z44compute_difference_between_mean_and_elementsPiS_i_param_0];
	ld.param.u64 	%rd2, [_Z44compute_difference_between_mean_and_elementsPiS_i_param_1];
	ld.param.u32 	%r1, [_Z44compute_difference_between_mean_and_elementsPiS_i_param_2];
	cvta.to.global.u64 	%rd3, %rd1;
	cvta.to.global.u64 	%rd4, %rd2;
	mov.u32 	%r2, %ctaid.x;
	mov.u32 	%r3, %ntid.x;
	mov.u32 	%r4, %tid.x;
	mad.lo.s32 	%r5, %r2, %r3, %r4;
	mul.wide.s32 	%rd5, %r5, 4;
	add.s64 	%rd6, %rd4, %rd5;
	ld.global.u32 	%r6, [%rd6];
	sub.s32 	%r7, %r6, %r1;
	mul.lo.s32 	%r8, %r7, %r7;
	add.s64 	%rd7, %rd3, %rd5;
	st.global.u32 	[%rd7], %r8;
	ret;

}


// ===== COMPILED SASS (sm_100) =====

	.target	sm_100

	.elftype	@"ET_EXEC"


//--------------------- .note.nv.tkinfo           --------------------------
	.section	.note.nv.tkinfo,"",@"SHT_NOTE"
	.sectionflags	@"SHF_NOTE_NV_TKINFO"
	.tkinfo
        /*0018*/ 	.word	0x00000002
        /*0030*/ 	.string	""
        /*0030*/ 	.string	"ptxas"
        /*0030*/ 	.string	"Cuda compilation tools, release 13.0, V13.0.88"
        /*0030*/ 	.string	"Build cuda_13.0.r13.0/compiler.36424714_0"
        /*0030*/ 	.string	"-arch sm_100 -m 64 "



//--------------------- .note.nv.cuinfo           --------------------------
	.section	.note.nv.cuinfo,"",@"SHT_NOTE"
	.sectionflags	@"SHF_NOTE_NV_CUINFO"
        /*0018*/ 	.short	0x0002
        /*001a*/ 	.short	0x0064
        /*001c*/ 	.short	0x0082
	.zero		2


//--------------------- .nv.info                  --------------------------
	.section	.nv.info,"",@"SHT_CUDA_INFO"
	.align	4


	//----- nvinfo : EIATTR_REGCOUNT
	.align		4
        /*0000*/ 	.byte	0x04, 0x2f
        /*0002*/ 	.short	(.L_1 - .L_0)
	.align		4
.L_0:
        /*0004*/ 	.word	index@(_Z6reducePiS_)
        /*0008*/ 	.word	0x0000000b


	//----- nvinfo : EIATTR_FRAME_SIZE
	.align		4
.L_1:
        /*000c*/ 	.byte	0x04, 0x11
        /*000e*/ 	.short	(.L_3 - .L_2)
	.align		4
.L_2:
        /*0010*/ 	.word	index@(_Z6reducePiS_)
        /*0014*/ 	.word	0x00000000


	//----- nvinfo : EIATTR_REGCOUNT
	.align		4
.L_3:
        /*0018*/ 	.byte	0x04, 0x2f
        /*001a*/ 	.short	(.L_5 - .L_4)
	.align		4
.L_4:
        /*001c*/ 	.word	index@(_Z44compute_difference_between_mean_and_elementsPiS_i)
        /*0020*/ 	.word	0x0000000a


	//----- nvinfo : EIATTR_FRAME_SIZE
	.align		4
.L_5:
        /*0024*/ 	.byte	0x04, 0x11
        /*0026*/ 	.short	(.L_7 - .L_6)
	.align		4
.L_6:
        /*0028*/ 	.word	index@(_Z44compute_difference_between_mean_and_elementsPiS_i)
        /*002c*/ 	.word	0x00000000


	//----- nvinfo : EIATTR_MIN_STACK_SIZE
	.align		4
.L_7:
        /*0030*/ 	.byte	0x04, 0x12
        /*0032*/ 	.short	(.L_9 - .L_8)
	.align		4
.L_8:
        /*0034*/ 	.word	index@(_Z44compute_difference_between_mean_and_elementsPiS_i)
        /*0038*/ 	.word	0x00000000


	//----- nvinfo : EIATTR_MIN_STACK_SIZE
	.align		4
.L_9:
        /*003c*/ 	.byte	0x04, 0x12
        /*003e*/ 	.short	(.L_11 - .L_10)
	.align		4
.L_10:
        /*0040*/ 	.word	index@(_Z6reducePiS_)
        /*0044*/ 	.word	0x00000000
.L_11:


//--------------------- .nv.compat                --------------------------
	.section	.nv.compat,"",@"SHT_CUDA_COMPAT_INFO"
	.align	4
        /*0000*/ 	.byte	0x02, 0x09, 0x00, 0x00, 0x02, 0x02, 0x01, 0x00, 0x02, 0x05, 0x05, 0x00, 0x03, 0x07, 0x01, 0x01
        /*0010*/ 	.byte	0x02, 0x03, 0x00, 0x00, 0x02, 0x06, 0x01, 0x00, 0x04, 0x0b, 0x08, 0x00, 0x09, 0x00, 0x00, 0x00
        /*0020*/ 	.byte	0x00, 0x00, 0x00, 0x00


//--------------------- .nv.info._Z44compute_difference_between_mean_and_elementsPiS_i --------------------------
	.section	.nv.info._Z44compute_difference_between_mean_and_elementsPiS_i,"",@"SHT_CUDA_INFO"
	.sectionflags	@""
	.align	4


	//----- nvinfo : EIATTR_CUDA_API_VERSION
	.align		4
        /*0000*/ 	.byte	0x04, 0x37
        /*0002*/ 	.short	(.L_13 - .L_12)
.L_12:
        /*0004*/ 	.word	0x00000082


	//----- nvinfo : EIATTR_KPARAM_INFO
	.align		4
.L_13:
        /*0008*/ 	.byte	0x04, 0x17
        /*000a*/ 	.short	(.L_15 - .L_14)
.L_14:
        /*000c*/ 	.word	0x00000000
        /*0010*/ 	.short	0x0002
        /*0012*/ 	.short	0x0010
        /*0014*/ 	.byte	0x00, 0xf0, 0x11, 0x00


	//----- nvinfo : EIATTR_KPARAM_INFO
	.align		4
.L_15:
        /*0018*/ 	.byte	0x04, 0x17
        /*001a*/ 	.short	(.L_17 - .L_16)
.L_16:
        /*001c*/ 	.word	0x00000000
        /*0020*/ 	.short	0x0001
        /*0022*/ 	.short	0x0008
        /*0024*/ 	.byte	0x00, 0xf5, 0x21, 0x00


	//----- nvinfo : EIATTR_KPARAM_INFO
	.align		4
.L_17:
        /*0028*/ 	.byte	0x04, 0x17
        /*002a*/ 	.short	(.L_19 - .L_18)
.L_18:
        /*002c*/ 	.word	0x00000000
        /*0030*/ 	.short	0x0000
        /*0032*/ 	.short	0x0000
        /*0034*/ 	.byte	0x00, 0xf5, 0x21, 0x00


	//----- nvinfo : EIATTR_SPARSE_MMA_MASK
	.align		4
.L_19:
        /*0038*/ 	.byte	0x03, 0x50
        /*003a*/ 	.short	0x0000


	//----- nvinfo : EIATTR_MAXREG_COUNT
	.align		4
        /*003c*/ 	.byte	0x03, 0x1b
        /*003e*/ 	.short	0x00ff


	//----- nvinfo : EIATTR_MERCURY_ISA_VERSION
	.align		4
        /*0040*/ 	.byte	0x03, 0x5f
        /*0042*/ 	.short	0x0101


	//----- nvinfo : EIATTR_VRC_CTA_INIT_COUNT
	.align		4
        /*0044*/ 	.byte	0x02, 0x4a
	.zero		1
	.zero		1


	//----- nvinfo : EIATTR_EXIT_INSTR_OFFSETS
	.align		4
        /*0048*/ 	.byte	0x04, 0x1c
        /*004a*/ 	.short	(.L_21 - .L_20)


	//   ....[0]....
.L_20:
        /*004c*/ 	.word	0x000000f0


	//----- nvinfo : EIATTR_CBANK_PARAM_SIZE
	.align		4
.L_21:
        /*0050*/ 	.byte	0x03, 0x19
        /*0052*/ 	.short	0x0014


	//----- nvinfo : EIATTR_PARAM_CBANK
	.align		4
        /*0054*/ 	.byte	0x04, 0x0a
        /*0056*/ 	.short	(.L_23 - .L_22)
	.align		4
.L_22:
        /*0058*/ 	.word	index@(.nv.constant0._Z44compute_difference_between_mean_and_elementsPiS_i)
        /*005c*/ 	.short	0x0380
        /*005e*/ 	.short	0x0014


	//----- nvinfo : EIATTR_SW_WAR
	.align		4
.L_23:
        /*0060*/ 	.byte	0x04, 0x36
        /*0062*/ 	.short	(.L_25 - .L_24)
.L_24:
        /*0064*/ 	.word	0x00000008
.L_25:


//--------------------- .nv.info._Z6reducePiS_    --------------------------
	.section	.nv.info._Z6reducePiS_,"",@"SHT_CUDA_INFO"
	.sectionflags	@""
	.align	4


	//----- nvinfo : EIATTR_CUDA_API_VERSION
	.align		4
        /*0000*/ 	.byte	0x04, 0x37
        /*0002*/ 	.short	(.L_27 - .L_26)
.L_26:
        /*0004*/ 	.word	0x00000082


	//----- nvinfo : EIATTR_KPARAM_INFO
	.align		4
.L_27:
        /*0008*/ 	.byte	0x04, 0x17
        /*000a*/ 	.short	(.L_29 - .L_28)
.L_28:
        /*000c*/ 	.word	0x00000000
        /*0010*/ 	.short	0x0001
        /*0012*/ 	.short	0x0008
        /*0014*/ 	.byte	0x00, 0xf5, 0x21, 0x00


	//----- nvinfo : EIATTR_KPARAM_INFO
	.align		4
.L_29:
        /*0018*/ 	.byte	0x04, 0x17
        /*001a*/ 	.short	(.L_31 - .L_30)
.L_30:
        /*001c*/ 	.word	0x00000000
        /*0020*/ 	.short	0x0000
        /*0022*/ 	.short	0x0000
        /*0024*/ 	.byte	0x00, 0xf5, 0x21, 0x00


	//----- nvinfo : EIATTR_SPARSE_MMA_MASK
	.align		4
.L_31:
        /*0028*/ 	.byte	0x03, 0x50
        /*002a*/ 	.short	0x0000


	//----- nvinfo : EIATTR_MAXREG_COUNT
	.align		4
        /*002c*/ 	.byte	0x03, 0x1b
        /*002e*/ 	.short	0x00ff


	//----- nvinfo : EIATTR_NUM_BARRIERS
	.align		4
        /*0030*/ 	.byte	0x02, 0x4c
        /*0032*/ 	.byte	0x01
	.zero		1


	//----- nvinfo : EIATTR_MERCURY_ISA_VERSION
	.align		4
        /*0034*/ 	.byte	0x03, 0x5f
        /*0036*/ 	.short	0x0101


	//----- nvinfo : EIATTR_VRC_CTA_INIT_COUNT
	.align		4
        /*0038*/ 	.byte	0x02, 0x4a
	.zero		1
	.zero		1


	//----- nvinfo : EIATTR_EXIT_INSTR_OFFSETS
	.align		4
        /*003c*/ 	.byte	0x04, 0x1c
        /*003e*/ 	.short	(.L_33 - .L_32)


	//   ....[0]....
.L_32:
        /*0040*/ 	.word	0x000001f0


	//   ....[1]....
        /*0044*/ 	.word	0x00000270


	//----- nvinfo : EIATTR_CBANK_PARAM_SIZE
	.align		4
.L_33:
        /*0048*/ 	.byte	0x03, 0x19
        /*004a*/ 	.short	0x0010


	//----- nvinfo : EIATTR_PARAM_CBANK
	.align		4
        /*004c*/ 	.byte	0x04, 0x0a
        /*004e*/ 	.short	(.L_35 - .L_34)
	.align		4
.L_34:
        /*0050*/ 	.word	index@(.nv.constant0._Z6reducePiS_)
        /*0054*/ 	.short	0x0380
        /*0056*/ 	.short	0x0010


	//----- nvinfo : EIATTR_SW_WAR
	.align		4
.L_35:
        /*0058*/ 	.byte	0x04, 0x36
        /*005a*/ 	.short	(.L_37 - .L_36)
.L_36:
        /*005c*/ 	.word	0x00000008
.L_37:


//--------------------- .nv.callgraph             --------------------------
	.section	.nv.callgraph,"",@"SHT_CUDA_CALLGRAPH"
	.align	4
	.sectionentsize	8
	.align		4
        /*0000*/ 	.word	0x00000000
	.align		4
        /*0004*/ 	.word	0xffffffff
	.align		4
        /*0008*/ 	.word	0x00000000
	.align		4
        /*000c*/ 	.word	0xfffffffe
	.align		4
        /*0010*/ 	.word	0x00000000
	.align		4
        /*0014*/ 	.word	0xfffffffd
	.align		4
        /*0018*/ 	.word	0x00000000
	.align		4
        /*001c*/ 	.word	0xfffffffc


//--------------------- .text._Z44compute_difference_between_mean_and_elementsPiS_i --------------------------
	.section	.text._Z44compute_difference_between_mean_and_elementsPiS_i,"ax",@progbits
	.align	128
        .global         _Z44compute_difference_between_mean_and_elementsPiS_i
        .type           _Z44compute_difference_between_mean_and_elementsPiS_i,@function
        .size           _Z44compute_difference_between_mean_and_elementsPiS_i,(.L_x_4 - _Z44compute_difference_between_mean_and_elementsPiS_i)
        .other          _Z44compute_difference_between_mean_and_elementsPiS_i,@"STO_CUDA_ENTRY STV_DEFAULT"
_Z44compute_difference_between_mean_and_elementsPiS_i:
.text._Z44compute_difference_between_mean_and_elementsPiS_i:
[----:B------:R-:W-:Y:S01]  /*0000*/  LDC R1, c[0x0][0x37c] ;  /* 0x0000df00ff017b82 */ /* 0x000fe20000000800 */
[----:B------:R-:W0:Y:S07]  /*0010*/  S2R R0, SR_TID.X ;  /* 0x0000000000007919 */ /* 0x000e2e0000002100 */
[----:B------:R-:W0:Y:S01]  /*0020*/  S2UR UR6, SR_CTAID.X ;  /* 0x00000000000679c3 */ /* 0x000e220000002500 */
[----:B------:R-:W1:Y:S07]  /*0030*/  LDCU.64 UR4, c[0x0][0x358] ;  /* 0x00006b00ff0477ac */ /* 0x000e6e0008000a00 */
[----:B------:R-:W0:Y:S08]  /*0040*/  LDC R7, c[0x0][0x360] ;  /* 0x0000d800ff077b82 */ /* 0x000e300000000800 */
[----:B------:R-:W2:Y:S08]  /*0050*/  LDC.64 R2, c[0x0][0x388] ;  /* 0x0000e200ff027b82 */ /* 0x000eb00000000a00 */
[----:B------:R-:W3:Y:S01]  /*0060*/  LDC.64 R4, c[0x0][0x380] ;  /* 0x0000e000ff047b82 */ /* 0x000ee20000000a00 */
[----:B0-----:R-:W-:Y:S01]  /*0070*/  IMAD R7, R7, UR6, R0 ;  /* 0x0000000607077c24 */ /* 0x001fe2000f8e0200 */
[----:B------:R-:W0:Y:S03]  /*0080*/  LDCU UR6, c[0x0][0x390] ;  /* 0x00007200ff0677ac */ /* 0x000e260008000800 */
[----:B--2---:R-:W-:-:S06]  /*0090*/  IMAD.WIDE R2, R7, 0x4, R2 ;  /* 0x0000000407027825 */ /* 0x004fcc00078e0202 */
[----:B-1----:R-:W0:Y:S01]  /*00a0*/  LDG.E R2, desc[UR4][R2.64] ;  /* 0x0000000402027981 */ /* 0x002e22000c1e1900 */
[----:B---3--:R-:W-:Y:S01]  /*00b0*/  IMAD.WIDE R4, R7, 0x4, R4 ;  /* 0x0000000407047825 */ /* 0x008fe200078e0204 */
[----:B0-----:R-:W-:-:S05]  /*00c0*/  IADD3 R0, PT, PT, R2, -UR6, RZ ;  /* 0x8000000602007c10 */ /* 0x001fca000fffe0ff */
[----:B------:R-:W-:-:S05]  /*00d0*/  IMAD R7, R0, R0, RZ ;  /* 0x0000000000077224 */ /* 0x000fca00078e02ff */
[----:B------:R-:W-:Y:S01]  /*00e0*/  STG.E desc[UR4][R4.64], R7 ;  /* 0x0000000704007986 */ /* 0x000fe2000c101904 */
[----:B------:R-:W-:Y:S05]  /*00f0*/  EXIT ;  /* 0x000000000000794d */ /* 0x000fea0003800000 */
.L_x_0:
[----:B------:R-:W-:-:S00]  /*0100*/  BRA `(.L_x_0) ;  /* 0xfffffffc00fc7947 */ /* 0x000fc0000383ffff */
[----:B------:R-:W-:-:S00]  /*0110*/  NOP ;  /* 0x0000000000007918 */ /* 0x000fc00000000000 */
        /* <DEDUP_REMOVED lines=14> */
.L_x_4:


//--------------------- .text._Z6reducePiS_       --------------------------
	.section	.text._Z6reducePiS_,"ax",@progbits
	.align	128
        .global         _Z6reducePiS_
        .type           _Z6reducePiS_,@function
        .size           _Z6reducePiS_,(.L_x_5 - _Z6reducePiS_)
        .other          _Z6reducePiS_,@"STO_CUDA_ENTRY STV_DEFAULT"
_Z6reducePiS_:
.text._Z6reducePiS_:
[----:B------:R-:W-:Y:S01]  /*0000*/  LDC R1, c[0x0][0x37c] ;  /* 0x0000df00ff017b82 */ /* 0x000fe20000000800 */
[----:B------:R-:W0:Y:S07]  /*0010*/  S2R R7, SR_TID.X ;  /* 0x0000000000077919 */ /* 0x000e2e0000002100 */
[----:B------:R-:W1:Y:S01]  /*0020*/  LDC.64 R2, c[0x0][0x380] ;  /* 0x0000e000ff027b82 */ /* 0x000e620000000a00 */
[----:B------:R-:W0:Y:S01]  /*0030*/  LDCU UR8, c[0x0][0x360] ;  /* 0x00006c00ff0877ac */ /* 0x000e220008000800 */
[----:B------:R-:W0:Y:S01]  /*0040*/  S2R R6, SR_CTAID.X ;  /* 0x0000000000067919 */ /* 0x000e220000002500 */
[----:B------:R-:W2:Y:S01]  /*0050*/  LDCU.64 UR6, c[0x0][0x358] ;  /* 0x00006b00ff0677ac */ /* 0x000ea20008000a00 */
[----:B0-----:R-:W-:-:S04]  /*0060*/  IMAD R5, R6, UR8, R7 ;  /* 0x0000000806057c24 */ /* 0x001fc8000f8e0207 */
[----:B-1----:R-:W-:-:S06]  /*0070*/  IMAD.WIDE.U32 R2, R5, 0x4, R2 ;  /* 0x0000000405027825 */ /* 0x002fcc00078e0002 */
[----:B--2---:R-:W2:Y:S01]  /*0080*/  LDG.E R2, desc[UR6][R2.64] ;  /* 0x0000000602027981 */ /* 0x004ea2000c1e1900 */
[----:B------:R-:W0:Y:S01]  /*0090*/  S2UR UR5, SR_CgaCtaId ;  /* 0x00000000000579c3 */ /* 0x000e220000008800 */
[----:B------:R-:W-:Y:S01]  /*00a0*/  UMOV UR4, 0x400 ;  /* 0x0000040000047882 */ /* 0x000fe20000000000 */
[----:B------:R-:W-:Y:S01]  /*00b0*/  UISETP.GE.U32.AND UP0, UPT, UR8, 0x2, UPT ;  /* 0x000000020800788c */ /* 0x000fe2000bf06070 */
[----:B------:R-:W-:Y:S01]  /*00c0*/  ISETP.NE.AND P0, PT, R7, RZ, PT ;  /* 0x000000ff0700720c */ /* 0x000fe20003f05270 */
[----:B0-----:R-:W-:-:S06]  /*00d0*/  ULEA UR4, UR5, UR4, 0x18 ;  /* 0x0000000405047291 */ /* 0x001fcc000f8ec0ff */
[----:B------:R-:W-:-:S05]  /*00e0*/  LEA R5, R7, UR4, 0x2 ;  /* 0x0000000407057c11 */ /* 0x000fca000f8e10ff */
[----:B--2---:R0:W-:Y:S01]  /*00f0*/  STS [R5], R2 ;  /* 0x0000000205007388 */ /* 0x0041e20000000800 */
[----:B------:R-:W-:Y:S06]  /*0100*/  BAR.SYNC.DEFER_BLOCKING 0x0 ;  /* 0x0000000000007b1d */ /* 0x000fec0000010000 */
[----:B------:R-:W-:Y:S05]  /*0110*/  BRA.U !UP0, `(.L_x_1) ;  /* 0x0000000108347547 */ /* 0x000fea000b800000 */
[----:B------:R-:W-:-:S07]  /*0120*/  IMAD.MOV.U32 R0, RZ, RZ, 0x1 ;  /* 0x00000001ff007424 */ /* 0x000fce00078e00ff */
.L_x_2:
[----:B------:R-:W-:-:S05]  /*0130*/  IMAD.SHL.U32 R8, R0, 0x2, RZ ;  /* 0x0000000200087824 */ /* 0x000fca00078e00ff */
[----:B0-----:R-:W-:-:S04]  /*0140*/  IADD3 R2, PT, PT, R8, -0x1, RZ ;  /* 0xffffffff08027810 */ /* 0x001fc80007ffe0ff */
[----:B------:R-:W-:-:S13]  /*0150*/  LOP3.LUT P1, RZ, R2, R7, RZ, 0xc0, !PT ;  /* 0x0000000702ff7212 */ /* 0x000fda000782c0ff */
[----:B------:R-:W-:Y:S01]  /*0160*/  @!P1 IMAD R2, R0, 0x4, R5 ;  /* 0x0000000400029824 */ /* 0x000fe200078e0205 */
[----:B------:R-:W-:Y:S01]  /*0170*/  @!P1 LDS R3, [R5] ;  /* 0x0000000005039984 */ /* 0x000fe20000000800 */
[----:B------:R-:W-:-:S04]  /*0180*/  MOV R0, R8 ;  /* 0x0000000800007202 */ /* 0x000fc80000000f00 */
[----:B------:R-:W0:Y:S02]  /*0190*/  @!P1 LDS R2, [R2] ;  /* 0x0000000002029984 */ /* 0x000e240000000800 */
[----:B0-----:R-:W-:-:S05]  /*01a0*/  @!P1 IADD3 R4, PT, PT, R2, R3, RZ ;  /* 0x0000000302049210 */ /* 0x001fca0007ffe0ff */
[----:B------:R1:W-:Y:S01]  /*01b0*/  @!P1 STS [R5], R4 ;  /* 0x0000000405009388 */ /* 0x0003e20000000800 */
[----:B------:R-:W-:Y:S01]  /*01c0*/  BAR.SYNC.DEFER_BLOCKING 0x0 ;  /* 0x0000000000007b1d */ /* 0x000fe20000010000 */
[----:B------:R-:W-:-:S13]  /*01d0*/  ISETP.GE.U32.AND P1, PT, R8, UR8, PT ;  /* 0x0000000808007c0c */ /* 0x000fda000bf26070 */
[----:B-1----:R-:W-:Y:S05]  /*01e0*/  @!P1 BRA `(.L_x_2) ;  /* 0xfffffffc00d09947 */ /* 0x002fea000383ffff */
.L_x_1:
[----:B------:R-:W-:Y:S05]  /*01f0*/  @P0 EXIT ;  /* 0x000000000000094d */ /* 0x000fea0003800000 */
[----:B------:R-:W1:Y:S01]  /*0200*/  S2UR UR5, SR_CgaCtaId ;  /* 0x00000000000579c3 */ /* 0x000e620000008800 */
[----:B------:R-:W-:-:S07]  /*0210*/  UMOV UR4, 0x400 ;  /* 0x0000040000047882 */ /* 0x000fce0000000000 */
[----:B0-----:R-:W0:Y:S01]  /*0220*/  LDC.64 R2, c[0x0][0x388] ;  /* 0x0000e200ff027b82 */ /* 0x001e220000000a00 */
[----:B-1----:R-:W-:Y:S01]  /*0230*/  ULEA UR4, UR5, UR4, 0x18 ;  /* 0x0000000405047291 */ /* 0x002fe2000f8ec0ff */
[----:B0-----:R-:W-:-:S08]  /*0240*/  IMAD.WIDE.U32 R2, R6, 0x4, R2 ;  /* 0x0000000406027825 */ /* 0x001fd000078e0002 */
[----:B------:R-:W0:Y:S04]  /*0250*/  LDS R5, [UR4] ;  /* 0x00000004ff057984 */ /* 0x000e280008000800 */
[----:B0-----:R-:W-:Y:S01]  /*0260*/  STG.E desc[UR6][R2.64], R5 ;  /* 0x0000000502007986 */ /* 0x001fe2000c101906 */
[----:B------:R-:W-:Y:S05]  /*0270*/  EXIT ;  /* 0x000000000000794d */ /* 0x000fea0003800000 */
.L_x_3:
        /* <DEDUP_REMOVED lines=16> */
.L_x_5:


//--------------------- .nv.shared._Z44compute_difference_between_mean_and_elementsPiS_i --------------------------
	.section	.nv.shared._Z44compute_difference_between_mean_and_elementsPiS_i,"aw",@nobits
	.sectionflags	@""
	.align	16
	.zero		1024


//--------------------- .nv.shared.reserved.0     --------------------------
	.section	.nv.shared.reserved.0,"aw",@nobits
	.weak		__nv_reservedSMEM_offset_0_alias
	.size		__nv_reservedSMEM_offset_0_alias, 0, 64
	.other		__nv_reservedSMEM_offset_0_alias,@"STO_CUDA_RESERVED_SHARED STV_DEFAULT"
__nv_reservedSMEM_offset_0_alias:
	.zero		0
	.zero		64


//--------------------- .nv.shared._Z6reducePiS_  --------------------------
	.section	.nv.shared._Z6reducePiS_,"aw",@nobits
	.sectionflags	@""
	.align	16
	.zero		1024


//--------------------- .nv.constant0._Z44compute_difference_between_mean_and_elementsPiS_i --------------------------
	.section	.nv.constant0._Z44compute_difference_between_mean_and_elementsPiS_i,"a",@progbits
	.sectionflags	@""
	.align	4
.nv.constant0._Z44compute_difference_between_mean_and_elementsPiS_i:
	.zero		916


//--------------------- .nv.constant0._Z6reducePiS_ --------------------------
	.section	.nv.constant0._Z6reducePiS_,"a",@progbits
	.sectionflags	@""
	.align	4
.nv.constant0._Z6reducePiS_:
	.zero		912


//--------------------- SYMBOLS --------------------------

	.type		.nv.reservedSmem.offset0,@object
	.size		.nv.reservedSmem.offset0,0x4
	.type		.nv.reservedSmem.cap,@object
	.size		.nv.reservedSmem.cap,0x4
